//
// Generated by NVIDIA NVVM Compiler
//
// Compiler Build ID: CL-36424714
// Cuda compilation tools, release 13.0, V13.0.88
// Based on NVVM 20.0.0
//

.version 9.0
.target sm_100
.address_size 64

	// .globl	_Z9KernelAddPfS_S_i

.visible .entry _Z9KernelAddPfS_S_i(
	.param .u64 .ptr .align 1 _Z9KernelAddPfS_S_i_param_0,
	.param .u64 .ptr .align 1 _Z9KernelAddPfS_S_i_param_1,
	.param .u64 .ptr .align 1 _Z9KernelAddPfS_S_i_param_2,
	.param .u32 _Z9KernelAddPfS_S_i_param_3
)
{
	.reg .pred 	%p<2>;
	.reg .b32 	%r<6>;
	.reg .b32 	%f<4>;
	.reg .b64 	%rd<11>;

	ld.param.u64 	%rd1, [_Z9KernelAddPfS_S_i_param_0];
	ld.param.u64 	%rd2, [_Z9KernelAddPfS_S_i_param_1];
	ld.param.u64 	%rd3, [_Z9KernelAddPfS_S_i_param_2];
	ld.param.u32 	%r2, [_Z9KernelAddPfS_S_i_param_3];
	mov.u32 	%r3, %ctaid.x;
	mov.u32 	%r4, %ntid.x;
	mov.u32 	%r5, %tid.x;
	mad.lo.s32 	%r1, %r3, %r4, %r5;
	setp.ge.s32 	%p1, %r1, %r2;
	@%p1 bra 	$L__BB0_2;
	cvta.to.global.u64 	%rd4, %rd1;
	cvta.to.global.u64 	%rd5, %rd2;
	cvta.to.global.u64 	%rd6, %rd3;
	mul.wide.s32 	%rd7, %r1, 4;
	add.s64 	%rd8, %rd4, %rd7;
	ld.global.f32 	%f1, [%rd8];
	add.s64 	%rd9, %rd5, %rd7;
	ld.global.f32 	%f2, [%rd9];
	add.f32 	%f3, %f1, %f2;
	add.s64 	%rd10, %rd6, %rd7;
	st.global.f32 	[%rd10], %f3;
$L__BB0_2:
	ret;

}


// ===== COMPILED SASS (sm_100) =====

	.target	sm_100

	.elftype	@"ET_EXEC"


//--------------------- .note.nv.tkinfo           --------------------------
	.section	.note.nv.tkinfo,"",@"SHT_NOTE"
	.sectionflags	@"SHF_NOTE_NV_TKINFO"
	.tkinfo
        /*0018*/ 	.word	0x00000002
        /*0030*/ 	.string	""
        /*0030*/ 	.string	"ptxas"
        /*0030*/ 	.string	"Cuda compilation tools, release 13.0, V13.0.88"
        /*0030*/ 	.string	"Build cuda_13.0.r13.0/compiler.36424714_0"
        /*0030*/ 	.string	"-arch sm_100 -m 64 "



//--------------------- .note.nv.cuinfo           --------------------------
	.section	.note.nv.cuinfo,"",@"SHT_NOTE"
	.sectionflags	@"SHF_NOTE_NV_CUINFO"
        /*0018*/ 	.short	0x0002
        /*001a*/ 	.short	0x0064
        /*001c*/ 	.short	0x0082
	.zero		2


//--------------------- .nv.info                  --------------------------
	.section	.nv.info,"",@"SHT_CUDA_INFO"
	.align	4


	//----- nvinfo : EIATTR_REGCOUNT
	.align		4
        /*0000*/ 	.byte	0x04, 0x2f
        /*0002*/ 	.short	(.L_1 - .L_0)
	.align		4
.L_0:
        /*0004*/ 	.word	index@(_Z9KernelAddPfS_S_i)
        /*0008*/ 	.word	0x0000000c


	//----- nvinfo : EIATTR_FRAME_SIZE
	.align		4
.L_1:
        /*000c*/ 	.byte	0x04, 0x11
        /*000e*/ 	.short	(.L_3 - .L_2)
	.align		4
.L_2:
        /*0010*/ 	.word	index@(_Z9KernelAddPfS_S_i)
        /*0014*/ 	.word	0x00000000


	//----- nvinfo : EIATTR_MIN_STACK_SIZE
	.align		4
.L_3:
        /*0018*/ 	.byte	0x04, 0x12
        /*001a*/ 	.short	(.L_5 - .L_4)
	.align		4
.L_4:
        /*001c*/ 	.word	index@(_Z9KernelAddPfS_S_i)
        /*0020*/ 	.word	0x00000000
.L_5:


//--------------------- .nv.compat                --------------------------
	.section	.nv.compat,"",@"SHT_CUDA_COMPAT_INFO"
	.align	4
        /*0000*/ 	.byte	0x02, 0x09, 0x00, 0x00, 0x02, 0x02, 0x01, 0x00, 0x02, 0x05, 0x05, 0x00, 0x03, 0x07, 0x01, 0x01
        /*0010*/ 	.byte	0x02, 0x03, 0x00, 0x00, 0x02, 0x06, 0x01, 0x00, 0x04, 0x0b, 0x08, 0x00, 0x09, 0x00, 0x00, 0x00
        /*0020*/ 	.byte	0x00, 0x00, 0x00, 0x00


//--------------------- .nv.info._Z9KernelAddPfS_S_i --------------------------
	.section	.nv.info._Z9KernelAddPfS_S_i,"",@"SHT_CUDA_INFO"
	.sectionflags	@""
	.align	4


	//----- nvinfo : EIATTR_CUDA_API_VERSION
	.align		4
        /*0000*/ 	.byte	0x04, 0x37
        /*0002*/ 	.short	(.L_7 - .L_6)
.L_6:
        /*0004*/ 	.word	0x00000082


	//----- nvinfo : EIATTR_KPARAM_INFO
	.align		4
.L_7:
        /*0008*/ 	.byte	0x04, 0x17
        /*000a*/ 	.short	(.L_9 - .L_8)
.L_8:
        /*000c*/ 	.word	0x00000000
        /*0010*/ 	.short	0x0003
        /*0012*/ 	.short	0x0018
        /*0014*/ 	.byte	0x00, 0xf0, 0x11, 0x00


	//----- nvinfo : EIATTR_KPARAM_INFO
	.align		4
.L_9:
        /*0018*/ 	.byte	0x04, 0x17
        /*001a*/ 	.short	(.L_11 - .L_10)
.L_10:
        /*001c*/ 	.word	0x00000000
        /*0020*/ 	.short	0x0002
        /*0022*/ 	.short	0x0010
        /*0024*/ 	.byte	0x00, 0xf5, 0x21, 0x00


	//----- nvinfo : EIATTR_KPARAM_INFO
	.align		4
.L_11:
        /*0028*/ 	.byte	0x04, 0x17
        /*002a*/ 	.short	(.L_13 - .L_12)
.L_12:
        /*002c*/ 	.word	0x00000000
        /*0030*/ 	.short	0x0001
        /*0032*/ 	.short	0x0008
        /*0034*/ 	.byte	0x00, 0xf5, 0x21, 0x00


	//----- nvinfo : EIATTR_KPARAM_INFO
	.align		4
.L_13:
        /*0038*/ 	.byte	0x04, 0x17
        /*003a*/ 	.short	(.L_15 - .L_14)
.L_14:
        /*003c*/ 	.word	0x00000000
        /*0040*/ 	.short	0x0000
        /*0042*/ 	.short	0x0000
        /*0044*/ 	.byte	0x00, 0xf5, 0x21, 0x00


	//----- nvinfo : EIATTR_SPARSE_MMA_MASK
	.align		4
.L_15:
        /*0048*/ 	.byte	0x03, 0x50
        /*004a*/ 	.short	0x0000


	//----- nvinfo : EIATTR_MAXREG_COUNT
	.align		4
        /*004c*/ 	.byte	0x03, 0x1b
        /*004e*/ 	.short	0x00ff


	//----- nvinfo : EIATTR_MERCURY_ISA_VERSION
	.align		4
        /*0050*/ 	.byte	0x03, 0x5f
        /*0052*/ 	.short	0x0101


	//----- nvinfo : EIATTR_VRC_CTA_INIT_COUNT
	.align		4
        /*0054*/ 	.byte	0x02, 0x4a
	.zero		1
	.zero		1


	//----- nvinfo : EIATTR_EXIT_INSTR_OFFSETS
	.align		4
        /*0058*/ 	.byte	0x04, 0x1c
        /*005a*/ 	.short	(.L_17 - .L_16)


	//   ....[0]....
.L_16:
        /*005c*/ 	.word	0x00000070


	//   ....[1]....
        /*0060*/ 	.word	0x00000130


	//----- nvinfo : EIATTR_CBANK_PARAM_SIZE
	.align		4
.L_17:
        /*0064*/ 	.byte	0x03, 0x19
        /*0066*/ 	.short	0x001c


	//----- nvinfo : EIATTR_PARAM_CBANK
	.align		4
        /*0068*/ 	.byte	0x04, 0x0a
        /*006a*/ 	.short	(.L_19 - .L_18)
	.align		4
.L_18:
        /*006c*/ 	.word	index@(.nv.constant0._Z9KernelAddPfS_S_i)
        /*0070*/ 	.short	0x0380
        /*0072*/ 	.short	0x001c


	//----- nvinfo : EIATTR_SW_WAR
	.align		4
.L_19:
        /*0074*/ 	.byte	0x04, 0x36
        /*0076*/ 	.short	(.L_21 - .L_20)
.L_20:
        /*0078*/ 	.word	0x00000008
.L_21:


//--------------------- .nv.callgraph             --------------------------
	.section	.nv.callgraph,"",@"SHT_CUDA_CALLGRAPH"
	.align	4
	.sectionentsize	8
	.align		4
        /*0000*/ 	.word	0x00000000
	.align		4
        /*0004*/ 	.word	0xffffffff
	.align		4
        /*0008*/ 	.word	0x00000000
	.align		4
        /*000c*/ 	.word	0xfffffffe
	.align		4
        /*0010*/ 	.word	0x00000000
	.align		4
        /*0014*/ 	.word	0xfffffffd
	.align		4
        /*0018*/ 	.word	0x00000000
	.align		4
        /*001c*/ 	.word	0xfffffffc


//--------------------- .text._Z9KernelAddPfS_S_i --------------------------
	.section	.text._Z9KernelAddPfS_S_i,"ax",@progbits
	.align	128
        .global         _Z9KernelAddPfS_S_i
        .type           _Z9KernelAddPfS_S_i,@function
        .size           _Z9KernelAddPfS_S_i,(.L_x_1 - _Z9KernelAddPfS_S_i)
        .other          _Z9KernelAddPfS_S_i,@"STO_CUDA_ENTRY STV_DEFAULT"
_Z9KernelAddPfS_S_i:
.text._Z9KernelAddPfS_S_i:
[----:B------:R-:W-:Y:S01]  /*0000*/  LDC R1, c[0x0][0x37c] ;  /* 0x0000df00ff017b82 */ /* 0x000fe20000000800 */
[----:B------:R-:W0:Y:S07]  /*0010*/  S2R R0, SR_TID.X ;  /* 0x0000000000007919 */ /* 0x000e2e0000002100 */
[----:B------:R-:W0:Y:S01]  /*0020*/  S2UR UR4, SR_CTAID.X ;  /* 0x00000000000479c3 */ /* 0x000e220000002500 */
[----:B------:R-:W1:Y:S07]  /*0030*/  LDCU UR5, c[0x0][0x398] ;  /* 0x00007300ff0577ac */ /* 0x000e6e0008000800 */
[----:B------:R-:W0:Y:S02]  /*0040*/  LDC R9, c[0x0][0x360] ;  /* 0x0000d800ff097b82 */ /* 0x000e240000000800 */
[----:B0-----:R-:W-:-:S05]  /*0050*/  IMAD R9, R9, UR4, R0 ;  /* 0x0000000409097c24 */ /* 0x001fca000f8e0200 */
[----:B-1----:R-:W-:-:S13]  /*0060*/  ISETP.GE.AND P0, PT, R9, UR5, PT ;  /* 0x0000000509007c0c */ /* 0x002fda000bf06270 */
[----:B------:R-:W-:Y:S05]  /*0070*/  @P0 EXIT ;  /* 0x000000000000094d */ /* 0x000fea0003800000 */
[----:B------:R-:W0:Y:S01]  /*0080*/  LDC.64 R2, c[0x0][0x380] ;  /* 0x0000e000ff027b82 */ /* 0x000e220000000a00 */
[----:B------:R-:W1:Y:S07]  /*0090*/  LDCU.64 UR4, c[0x0][0x358] ;  /* 0x00006b00ff0477ac */ /* 0x000e6e0008000a00 */
[----:B------:R-:W2:Y:S08]  /*00a0*/  LDC.64 R4, c[0x0][0x388] ;  /* 0x0000e200ff047b82 */ /* 0x000eb00000000a00 */
[----:B------:R-:W3:Y:S01]  /*00b0*/  LDC.64 R6, c[0x0][0x390] ;  /* 0x0000e400ff067b82 */ /* 0x000ee20000000a00 */
[----:B0-----:R-:W-:-:S06]  /*00c0*/  IMAD.WIDE R2, R9, 0x4, R2 ;  /* 0x0000000409027825 */ /* 0x001fcc00078e0202 */
[----:B-1----:R-:W4:Y:S01]  /*00d0*/  LDG.E R2, desc[UR4][R2.64] ;  /* 0x0000000402027981 */ /* 0x002f22000c1e1900 */
[----:B--2---:R-:W-:-:S06]  /*00e0*/  IMAD.WIDE R4, R9, 0x4, R4 ;  /* 0x0000000409047825 */ /* 0x004fcc00078e0204 */
[----:B------:R-:W4:Y:S01]  /*00f0*/  LDG.E R5, desc[UR4][R4.64] ;  /* 0x0000000404057981 */ /* 0x000f22000c1e1900 */
[----:B---3--:R-:W-:-:S04]  /*0100*/  IMAD.WIDE R6, R9, 0x4, R6 ;  /* 0x0000000409067825 */ /* 0x008fc800078e0206 */
[----:B----4-:R-:W-:-:S05]  /*0110*/  FADD R9, R2, R5 ;  /* 0x0000000502097221 */ /* 0x010fca0000000000 */
[----:B------:R-:W-:Y:S01]  /*0120*/  STG.E desc[UR4][R6.64], R9 ;  /* 0x0000000906007986 */ /* 0x000fe2000c101904 */
[----:B------:R-:W-:Y:S05]  /*0130*/  EXIT ;  /* 0x000000000000794d */ /* 0x000fea0003800000 */
.L_x_0:
[----:B------:R-:W-:-:S00]  /*0140*/  BRA `(.L_x_0) ;  /* 0xfffffffc00fc7947 */ /* 0x000fc0000383ffff */
[----:B------:R-:W-:-:S00]  /*0150*/  NOP ;  /* 0x0000000000007918 */ /* 0x000fc00000000000 */
        /* <DEDUP_REMOVED lines=10> */
.L_x_1:


//--------------------- .nv.shared.reserved.0     --------------------------
	.section	.nv.shared.reserved.0,"aw",@nobits
	.weak		__nv_reservedSMEM_offset_0_alias
	.size		__nv_reservedSMEM_offset_0_alias, 0, 64
	.other		__nv_reservedSMEM_offset_0_alias,@"STO_CUDA_RESERVED_SHARED STV_DEFAULT"
__nv_reservedSMEM_offset_0_alias:
	.zero		0
	.zero		64


//--------------------- .nv.constant0._Z9KernelAddPfS_S_i --------------------------
	.section	.nv.constant0._Z9KernelAddPfS_S_i,"a",@progbits
	.sectionflags	@""
	.align	4
.nv.constant0._Z9KernelAddPfS_S_i:
	.zero		924


//--------------------- SYMBOLS --------------------------

	.type		.nv.reservedSmem.offset0,@object
	.size		.nv.reservedSmem.offset0,0x4
